//
// Generated by NVIDIA NVVM Compiler
//
// Compiler Build ID: CL-36424714
// Cuda compilation tools, release 13.0, V13.0.88
// Based on NVVM 20.0.0
//

.version 9.0
.target sm_100
.address_size 64

	// .globl	_Z14blockReduceSumPKfPfi
.extern .shared .align 16 .b8 sharedMemory[];

.visible .entry _Z14blockReduceSumPKfPfi(
	.param .u64 .ptr .align 1 _Z14blockReduceSumPKfPfi_param_0,
	.param .u64 .ptr .align 1 _Z14blockReduceSumPKfPfi_param_1,
	.param .u32 _Z14blockReduceSumPKfPfi_param_2
)
{
	.reg .pred 	%p<6>;
	.reg .b32 	%r<15>;
	.reg .b32 	%f<6>;
	.reg .b64 	%rd<9>;

	ld.param.u64 	%rd1, [_Z14blockReduceSumPKfPfi_param_0];
	ld.param.u64 	%rd2, [_Z14blockReduceSumPKfPfi_param_1];
	ld.param.u32 	%r8, [_Z14blockReduceSumPKfPfi_param_2];
	mov.u32 	%r1, %tid.x;
	mov.u32 	%r2, %ctaid.x;
	mov.u32 	%r14, %ntid.x;
	mad.lo.s32 	%r4, %r2, %r14, %r1;
	shl.b32 	%r9, %r1, 2;
	mov.u32 	%r10, sharedMemory;
	add.s32 	%r5, %r10, %r9;
	mov.b32 	%r11, 0;
	st.shared.u32 	[%r5], %r11;
	setp.ge.u32 	%p1, %r4, %r8;
	@%p1 bra 	$L__BB0_2;
	cvta.to.global.u64 	%rd3, %rd1;
	mul.wide.u32 	%rd4, %r4, 4;
	add.s64 	%rd5, %rd3, %rd4;
	ld.global.f32 	%f1, [%rd5];
	st.shared.f32 	[%r5], %f1;
$L__BB0_2:
	bar.sync 	0;
	setp.lt.u32 	%p2, %r14, 2;
	@%p2 bra 	$L__BB0_6;
$L__BB0_3:
	shr.u32 	%r7, %r14, 1;
	setp.ge.u32 	%p3, %r1, %r7;
	@%p3 bra 	$L__BB0_5;
	shl.b32 	%r12, %r7, 2;
	add.s32 	%r13, %r5, %r12;
	ld.shared.f32 	%f2, [%r13];
	ld.shared.f32 	%f3, [%r5];
	add.f32 	%f4, %f2, %f3;
	st.shared.f32 	[%r5], %f4;
$L__BB0_5:
	bar.sync 	0;
	setp.gt.u32 	%p4, %r14, 3;
	mov.u32 	%r14, %r7;
	@%p4 bra 	$L__BB0_3;
$L__BB0_6:
	setp.ne.s32 	%p5, %r1, 0;
	@%p5 bra 	$L__BB0_8;
	ld.shared.f32 	%f5, [sharedMemory];
	cvta.to.global.u64 	%rd6, %rd2;
	mul.wide.u32 	%rd7, %r2, 4;
	add.s64 	%rd8, %rd6, %rd7;
	st.global.f32 	[%rd8], %f5;
$L__BB0_8:
	ret;

}


// ===== COMPILED SASS (sm_100) =====

	.target	sm_100

	.elftype	@"ET_EXEC"


//--------------------- .note.nv.tkinfo           --------------------------
	.section	.note.nv.tkinfo,"",@"SHT_NOTE"
	.sectionflags	@"SHF_NOTE_NV_TKINFO"
	.tkinfo
        /*0018*/ 	.word	0x00000002
        /*0030*/ 	.string	""
        /*0030*/ 	.string	"ptxas"
        /*0030*/ 	.string	"Cuda compilation tools, release 13.0, V13.0.88"
        /*0030*/ 	.string	"Build cuda_13.0.r13.0/compiler.36424714_0"
        /*0030*/ 	.string	"-arch sm_100 -m 64 "



//--------------------- .note.nv.cuinfo           --------------------------
	.section	.note.nv.cuinfo,"",@"SHT_NOTE"
	.sectionflags	@"SHF_NOTE_NV_CUINFO"
        /*0018*/ 	.short	0x0002
        /*001a*/ 	.short	0x0064
        /*001c*/ 	.short	0x0082
	.zero		2


//--------------------- .nv.info                  --------------------------
	.section	.nv.info,"",@"SHT_CUDA_INFO"
	.align	4


	//----- nvinfo : EIATTR_REGCOUNT
	.align		4
        /*0000*/ 	.byte	0x04, 0x2f
        /*0002*/ 	.short	(.L_1 - .L_0)
	.align		4
.L_0:
        /*0004*/ 	.word	index@(_Z14blockReduceSumPKfPfi)
        /*0008*/ 	.word	0x0000000c


	//----- nvinfo : EIATTR_FRAME_SIZE
	.align		4
.L_1:
        /*000c*/ 	.byte	0x04, 0x11
        /*000e*/ 	.short	(.L_3 - .L_2)
	.align		4
.L_2:
        /*0010*/ 	.word	index@(_Z14blockReduceSumPKfPfi)
        /*0014*/ 	.word	0x00000000


	//----- nvinfo : EIATTR_MIN_STACK_SIZE
	.align		4
.L_3:
        /*0018*/ 	.byte	0x04, 0x12
        /*001a*/ 	.short	(.L_5 - .L_4)
	.align		4
.L_4:
        /*001c*/ 	.word	index@(_Z14blockReduceSumPKfPfi)
        /*0020*/ 	.word	0x00000000
.L_5:


//--------------------- .nv.compat                --------------------------
	.section	.nv.compat,"",@"SHT_CUDA_COMPAT_INFO"
	.align	4
        /*0000*/ 	.byte	0x02, 0x09, 0x00, 0x00, 0x02, 0x02, 0x01, 0x00, 0x02, 0x05, 0x05, 0x00, 0x03, 0x07, 0x01, 0x01
        /*0010*/ 	.byte	0x02, 0x03, 0x00, 0x00, 0x02, 0x06, 0x01, 0x00, 0x04, 0x0b, 0x08, 0x00, 0x09, 0x00, 0x00, 0x00
        /*0020*/ 	.byte	0x00, 0x00, 0x00, 0x00


//--------------------- .nv.info._Z14blockReduceSumPKfPfi --------------------------
	.section	.nv.info._Z14blockReduceSumPKfPfi,"",@"SHT_CUDA_INFO"
	.sectionflags	@""
	.align	4


	//----- nvinfo : EIATTR_CUDA_API_VERSION
	.align		4
        /*0000*/ 	.byte	0x04, 0x37
        /*0002*/ 	.short	(.L_7 - .L_6)
.L_6:
        /*0004*/ 	.word	0x00000082


	//----- nvinfo : EIATTR_KPARAM_INFO
	.align		4
.L_7:
        /*0008*/ 	.byte	0x04, 0x17
        /*000a*/ 	.short	(.L_9 - .L_8)
.L_8:
        /*000c*/ 	.word	0x00000000
        /*0010*/ 	.short	0x0002
        /*0012*/ 	.short	0x0010
        /*0014*/ 	.byte	0x00, 0xf0, 0x11, 0x00


	//----- nvinfo : EIATTR_KPARAM_INFO
	.align		4
.L_9:
        /*0018*/ 	.byte	0x04, 0x17
        /*001a*/ 	.short	(.L_11 - .L_10)
.L_10:
        /*001c*/ 	.word	0x00000000
        /*0020*/ 	.short	0x0001
        /*0022*/ 	.short	0x0008
        /*0024*/ 	.byte	0x00, 0xf5, 0x21, 0x00


	//----- nvinfo : EIATTR_KPARAM_INFO
	.align		4
.L_11:
        /*0028*/ 	.byte	0x04, 0x17
        /*002a*/ 	.short	(.L_13 - .L_12)
.L_12:
        /*002c*/ 	.word	0x00000000
        /*0030*/ 	.short	0x0000
        /*0032*/ 	.short	0x0000
        /*0034*/ 	.byte	0x00, 0xf5, 0x21, 0x00


	//----- nvinfo : EIATTR_SPARSE_MMA_MASK
	.align		4
.L_13:
        /*0038*/ 	.byte	0x03, 0x50
        /*003a*/ 	.short	0x0000


	//----- nvinfo : EIATTR_MAXREG_COUNT
	.align		4
        /*003c*/ 	.byte	0x03, 0x1b
        /*003e*/ 	.short	0x00ff


	//----- nvinfo : EIATTR_NUM_BARRIERS
	.align		4
        /*0040*/ 	.byte	0x02, 0x4c
        /*0042*/ 	.byte	0x01
	.zero		1


	//----- nvinfo : EIATTR_MERCURY_ISA_VERSION
	.align		4
        /*0044*/ 	.byte	0x03, 0x5f
        /*0046*/ 	.short	0x0101


	//----- nvinfo : EIATTR_VRC_CTA_INIT_COUNT
	.align		4
        /*0048*/ 	.byte	0x02, 0x4a
	.zero		1
	.zero		1


	//----- nvinfo : EIATTR_EXIT_INSTR_OFFSETS
	.align		4
        /*004c*/ 	.byte	0x04, 0x1c
        /*004e*/ 	.short	(.L_15 - .L_14)


	//   ....[0]....
.L_14:
        /*0050*/ 	.word	0x00000210


	//   ....[1]....
        /*0054*/ 	.word	0x00000290


	//----- nvinfo : EIATTR_CBANK_PARAM_SIZE
	.align		4
.L_15:
        /*0058*/ 	.byte	0x03, 0x19
        /*005a*/ 	.short	0x0014


	//----- nvinfo : EIATTR_PARAM_CBANK
	.align		4
        /*005c*/ 	.byte	0x04, 0x0a
        /*005e*/ 	.short	(.L_17 - .L_16)
	.align		4
.L_16:
        /*0060*/ 	.word	index@(.nv.constant0._Z14blockReduceSumPKfPfi)
        /*0064*/ 	.short	0x0380
        /*0066*/ 	.short	0x0014


	//----- nvinfo : EIATTR_SW_WAR
	.align		4
.L_17:
        /*0068*/ 	.byte	0x04, 0x36
        /*006a*/ 	.short	(.L_19 - .L_18)
.L_18:
        /*006c*/ 	.word	0x00000008
.L_19:


//--------------------- .nv.callgraph             --------------------------
	.section	.nv.callgraph,"",@"SHT_CUDA_CALLGRAPH"
	.align	4
	.sectionentsize	8
	.align		4
        /*0000*/ 	.word	0x00000000
	.align		4
        /*0004*/ 	.word	0xffffffff
	.align		4
        /*0008*/ 	.word	0x00000000
	.align		4
        /*000c*/ 	.word	0xfffffffe
	.align		4
        /*0010*/ 	.word	0x00000000
	.align		4
        /*0014*/ 	.word	0xfffffffd
	.align		4
        /*0018*/ 	.word	0x00000000
	.align		4
        /*001c*/ 	.word	0xfffffffc


//--------------------- .text._Z14blockReduceSumPKfPfi --------------------------
	.section	.text._Z14blockReduceSumPKfPfi,"ax",@progbits
	.align	128
        .global         _Z14blockReduceSumPKfPfi
        .type           _Z14blockReduceSumPKfPfi,@function
        .size           _Z14blockReduceSumPKfPfi,(.L_x_3 - _Z14blockReduceSumPKfPfi)
        .other          _Z14blockReduceSumPKfPfi,@"STO_CUDA_ENTRY STV_DEFAULT"
_Z14blockReduceSumPKfPfi:
.text._Z14blockReduceSumPKfPfi:
[----:B------:R-:W-:Y:S01]  /*0000*/  LDC R1, c[0x0][0x37c] ;  /* 0x0000df00ff017b82 */ /* 0x000fe20000000800 */
[----:B------:R-:W0:Y:S01]  /*0010*/  S2R R6, SR_TID.X ;  /* 0x0000000000067919 */ /* 0x000e220000002100 */
[----:B------:R-:W0:Y:S01]  /*0020*/  LDCU UR8, c[0x0][0x360] ;  /* 0x00006c00ff0877ac */ /* 0x000e220008000800 */
[----:B------:R-:W-:Y:S01]  /*0030*/  IMAD.MOV.U32 R9, RZ, RZ, RZ ;  /* 0x000000ffff097224 */ /* 0x000fe200078e00ff */
[----:B------:R-:W0:Y:S01]  /*0040*/  S2R R7, SR_CTAID.X ;  /* 0x0000000000077919 */ /* 0x000e220000002500 */
[----:B------:R-:W1:Y:S01]  /*0050*/  LDCU UR4, c[0x0][0x390] ;  /* 0x00007200ff0477ac */ /* 0x000e620008000800 */
[----:B------:R-:W2:Y:S01]  /*0060*/  LDCU.64 UR6, c[0x0][0x358] ;  /* 0x00006b00ff0677ac */ /* 0x000ea20008000a00 */
[----:B0-----:R-:W-:-:S05]  /*0070*/  IMAD R5, R7, UR8, R6 ;  /* 0x0000000807057c24 */ /* 0x001fca000f8e0206 */
[----:B-1----:R-:W-:-:S13]  /*0080*/  ISETP.GE.U32.AND P0, PT, R5, UR4, PT ;  /* 0x0000000405007c0c */ /* 0x002fda000bf06070 */
[----:B------:R-:W0:Y:S02]  /*0090*/  @!P0 LDC.64 R2, c[0x0][0x380] ;  /* 0x0000e000ff028b82 */ /* 0x000e240000000a00 */
[----:B0-----:R-:W-:-:S05]  /*00a0*/  @!P0 IMAD.WIDE.U32 R2, R5, 0x4, R2 ;  /* 0x0000000405028825 */ /* 0x001fca00078e0002 */
[----:B--2---:R-:W2:Y:S01]  /*00b0*/  @!P0 LDG.E R9, desc[UR6][R2.64] ;  /* 0x0000000602098981 */ /* 0x004ea2000c1e1900 */
[----:B------:R-:W0:Y:S01]  /*00c0*/  S2UR UR5, SR_CgaCtaId ;  /* 0x00000000000579c3 */ /* 0x000e220000008800 */
[----:B------:R-:W-:Y:S01]  /*00d0*/  IMAD.U32 R4, RZ, RZ, UR8 ;  /* 0x00000008ff047e24 */ /* 0x000fe2000f8e00ff */
[----:B------:R-:W-:Y:S01]  /*00e0*/  UMOV UR4, 0x400 ;  /* 0x0000040000047882 */ /* 0x000fe20000000000 */
[----:B------:R-:W-:-:S03]  /*00f0*/  ISETP.NE.AND P0, PT, R6, RZ, PT ;  /* 0x000000ff0600720c */ /* 0x000fc60003f05270 */
[----:B------:R-:W-:Y:S01]  /*0100*/  ISETP.GE.U32.AND P1, PT, R4, 0x2, PT ;  /* 0x000000020400780c */ /* 0x000fe20003f26070 */
[----:B0-----:R-:W-:-:S06]  /*0110*/  ULEA UR4, UR5, UR4, 0x18 ;  /* 0x0000000405047291 */ /* 0x001fcc000f8ec0ff */
[----:B------:R-:W-:-:S05]  /*0120*/  LEA R0, R6, UR4, 0x2 ;  /* 0x0000000406007c11 */ /* 0x000fca000f8e10ff */
[----:B--2---:R0:W-:Y:S01]  /*0130*/  STS [R0], R9 ;  /* 0x0000000900007388 */ /* 0x0041e20000000800 */
[----:B------:R-:W-:Y:S06]  /*0140*/  BAR.SYNC.DEFER_BLOCKING 0x0 ;  /* 0x0000000000007b1d */ /* 0x000fec0000010000 */
[----:B------:R-:W-:Y:S05]  /*0150*/  @!P1 BRA `(.L_x_0) ;  /* 0x00000000002c9947 */ /* 0x000fea0003800000 */
.L_x_1:
[----:B------:R-:W-:-:S04]  /*0160*/  SHF.R.U32.HI R5, RZ, 0x1, R4 ;  /* 0x00000001ff057819 */ /* 0x000fc80000011604 */
[----:B------:R-:W-:-:S13]  /*0170*/  ISETP.GE.U32.AND P1, PT, R6, R5, PT ;  /* 0x000000050600720c */ /* 0x000fda0003f26070 */
[----:B------:R-:W-:Y:S01]  /*0180*/  @!P1 LEA R2, R5, R0, 0x2 ;  /* 0x0000000005029211 */ /* 0x000fe200078e10ff */
[----:B------:R-:W-:Y:S05]  /*0190*/  @!P1 LDS R3, [R0] ;  /* 0x0000000000039984 */ /* 0x000fea0000000800 */
[----:B------:R-:W1:Y:S02]  /*01a0*/  @!P1 LDS R2, [R2] ;  /* 0x0000000002029984 */ /* 0x000e640000000800 */
[----:B-1----:R-:W-:-:S05]  /*01b0*/  @!P1 FADD R3, R2, R3 ;  /* 0x0000000302039221 */ /* 0x002fca0000000000 */
[----:B------:R1:W-:Y:S01]  /*01c0*/  @!P1 STS [R0], R3 ;  /* 0x0000000300009388 */ /* 0x0003e20000000800 */
[----:B------:R-:W-:Y:S01]  /*01d0*/  BAR.SYNC.DEFER_BLOCKING 0x0 ;  /* 0x0000000000007b1d */ /* 0x000fe20000010000 */
[----:B------:R-:W-:Y:S01]  /*01e0*/  ISETP.GT.U32.AND P1, PT, R4, 0x3, PT ;  /* 0x000000030400780c */ /* 0x000fe20003f24070 */
[----:B------:R-:W-:-:S12]  /*01f0*/  IMAD.MOV.U32 R4, RZ, RZ, R5 ;  /* 0x000000ffff047224 */ /* 0x000fd800078e0005 */
[----:B-1----:R-:W-:Y:S05]  /*0200*/  @P1 BRA `(.L_x_1) ;  /* 0xfffffffc00d41947 */ /* 0x002fea000383ffff */
.L_x_0:
[----:B------:R-:W-:Y:S05]  /*0210*/  @P0 EXIT ;  /* 0x000000000000094d */ /* 0x000fea0003800000 */
[----:B------:R-:W1:Y:S01]  /*0220*/  S2UR UR5, SR_CgaCtaId ;  /* 0x00000000000579c3 */ /* 0x000e620000008800 */
[----:B------:R-:W-:-:S07]  /*0230*/  UMOV UR4, 0x400 ;  /* 0x0000040000047882 */ /* 0x000fce0000000000 */
[----:B------:R-:W2:Y:S01]  /*0240*/  LDC.64 R2, c[0x0][0x388] ;  /* 0x0000e200ff027b82 */ /* 0x000ea20000000a00 */
[----:B-1----:R-:W-:Y:S01]  /*0250*/  ULEA UR4, UR5, UR4, 0x18 ;  /* 0x0000000405047291 */ /* 0x002fe2000f8ec0ff */
[----:B--2---:R-:W-:-:S08]  /*0260*/  IMAD.WIDE.U32 R2, R7, 0x4, R2 ;  /* 0x0000000407027825 */ /* 0x004fd000078e0002 */
[----:B------:R-:W1:Y:S04]  /*0270*/  LDS R5, [UR4] ;  /* 0x00000004ff057984 */ /* 0x000e680008000800 */
[----:B-1----:R-:W-:Y:S01]  /*0280*/  STG.E desc[UR6][R2.64], R5 ;  /* 0x0000000502007986 */ /* 0x002fe2000c101906 */
[----:B------:R-:W-:Y:S05]  /*0290*/  EXIT ;  /* 0x000000000000794d */ /* 0x000fea0003800000 */
.L_x_2:
[----:B------:R-:W-:-:S00]  /*02a0*/  BRA `(.L_x_2) ;  /* 0xfffffffc00fc7947 */ /* 0x000fc0000383ffff */
[----:B------:R-:W-:-:S00]  /*02b0*/  NOP ;  /* 0x0000000000007918 */ /* 0x000fc00000000000 */
        /* <DEDUP_REMOVED lines=12> */
.L_x_3:


//--------------------- .nv.shared._Z14blockReduceSumPKfPfi --------------------------
	.section	.nv.shared._Z14blockReduceSumPKfPfi,"aw",@nobits
	.sectionflags	@""
	.align	16
	.zero		1024


//--------------------- .nv.shared.reserved.0     --------------------------
	.section	.nv.shared.reserved.0,"aw",@nobits
	.weak		__nv_reservedSMEM_offset_0_alias
	.size		__nv_reservedSMEM_offset_0_alias, 0, 64
	.other		__nv_reservedSMEM_offset_0_alias,@"STO_CUDA_RESERVED_SHARED STV_DEFAULT"
__nv_reservedSMEM_offset_0_alias:
	.zero		0
	.zero		64


//--------------------- .nv.constant0._Z14blockReduceSumPKfPfi --------------------------
	.section	.nv.constant0._Z14blockReduceSumPKfPfi,"a",@progbits
	.sectionflags	@""
	.align	4
.nv.constant0._Z14blockReduceSumPKfPfi:
	.zero		916


//--------------------- SYMBOLS --------------------------

	.type		.nv.reservedSmem.offset0,@object
	.size		.nv.reservedSmem.offset0,0x4
	.type		.nv.reservedSmem.cap,@object
	.size		.nv.reservedSmem.cap,0x4
